//
// Generated by NVIDIA NVVM Compiler
//
// Compiler Build ID: CL-36424714
// Cuda compilation tools, release 13.0, V13.0.88
// Based on NVVM 20.0.0
//

.version 9.0
.target sm_100
.address_size 64

	// .globl	_Z17kernel_no_atomicsPiS_

.visible .entry _Z17kernel_no_atomicsPiS_(
	.param .u64 .ptr .align 1 _Z17kernel_no_atomicsPiS__param_0,
	.param .u64 .ptr .align 1 _Z17kernel_no_atomicsPiS__param_1
)
{
	.reg .pred 	%p<3>;
	.reg .b32 	%r<65>;
	.reg .b64 	%rd<9>;

	ld.param.u64 	%rd5, [_Z17kernel_no_atomicsPiS__param_0];
	ld.param.u64 	%rd6, [_Z17kernel_no_atomicsPiS__param_1];
	cvta.to.global.u64 	%rd1, %rd6;
	mov.u32 	%r12, %tid.x;
	mov.u32 	%r13, %ctaid.x;
	or.b32  	%r14, %r12, %r13;
	setp.ne.s32 	%p1, %r14, 0;
	@%p1 bra 	$L__BB0_3;
	ld.global.u32 	%r63, [%rd1];
	ld.global.u32 	%r62, [%rd1+4];
	ld.global.u32 	%r61, [%rd1+8];
	cvta.to.global.u64 	%rd7, %rd5;
	add.s64 	%rd8, %rd7, 16;
	mov.b32 	%r64, 0;
$L__BB0_2:
	ld.global.u32 	%r16, [%rd8+-16];
	add.s32 	%r17, %r63, %r16;
	st.global.u32 	[%rd1], %r17;
	ld.global.u32 	%r18, [%rd8+-16];
	max.s32 	%r19, %r18, %r62;
	st.global.u32 	[%rd1+4], %r19;
	ld.global.u32 	%r20, [%rd8+-16];
	min.s32 	%r21, %r20, %r61;
	st.global.u32 	[%rd1+8], %r21;
	ld.global.u32 	%r22, [%rd8+-12];
	add.s32 	%r23, %r17, %r22;
	st.global.u32 	[%rd1], %r23;
	ld.global.u32 	%r24, [%rd8+-12];
	max.s32 	%r25, %r24, %r19;
	st.global.u32 	[%rd1+4], %r25;
	ld.global.u32 	%r26, [%rd8+-12];
	min.s32 	%r27, %r26, %r21;
	st.global.u32 	[%rd1+8], %r27;
	ld.global.u32 	%r28, [%rd8+-8];
	add.s32 	%r29, %r23, %r28;
	st.global.u32 	[%rd1], %r29;
	ld.global.u32 	%r30, [%rd8+-8];
	max.s32 	%r31, %r30, %r25;
	st.global.u32 	[%rd1+4], %r31;
	ld.global.u32 	%r32, [%rd8+-8];
	min.s32 	%r33, %r32, %r27;
	st.global.u32 	[%rd1+8], %r33;
	ld.global.u32 	%r34, [%rd8+-4];
	add.s32 	%r35, %r29, %r34;
	st.global.u32 	[%rd1], %r35;
	ld.global.u32 	%r36, [%rd8+-4];
	max.s32 	%r37, %r36, %r31;
	st.global.u32 	[%rd1+4], %r37;
	ld.global.u32 	%r38, [%rd8+-4];
	min.s32 	%r39, %r38, %r33;
	st.global.u32 	[%rd1+8], %r39;
	ld.global.u32 	%r40, [%rd8];
	add.s32 	%r41, %r35, %r40;
	st.global.u32 	[%rd1], %r41;
	ld.global.u32 	%r42, [%rd8];
	max.s32 	%r43, %r42, %r37;
	st.global.u32 	[%rd1+4], %r43;
	ld.global.u32 	%r44, [%rd8];
	min.s32 	%r45, %r44, %r39;
	st.global.u32 	[%rd1+8], %r45;
	ld.global.u32 	%r46, [%rd8+4];
	add.s32 	%r47, %r41, %r46;
	st.global.u32 	[%rd1], %r47;
	ld.global.u32 	%r48, [%rd8+4];
	max.s32 	%r49, %r48, %r43;
	st.global.u32 	[%rd1+4], %r49;
	ld.global.u32 	%r50, [%rd8+4];
	min.s32 	%r51, %r50, %r45;
	st.global.u32 	[%rd1+8], %r51;
	ld.global.u32 	%r52, [%rd8+8];
	add.s32 	%r53, %r47, %r52;
	st.global.u32 	[%rd1], %r53;
	ld.global.u32 	%r54, [%rd8+8];
	max.s32 	%r55, %r54, %r49;
	st.global.u32 	[%rd1+4], %r55;
	ld.global.u32 	%r56, [%rd8+8];
	min.s32 	%r57, %r56, %r51;
	st.global.u32 	[%rd1+8], %r57;
	ld.global.u32 	%r58, [%rd8+12];
	add.s32 	%r63, %r53, %r58;
	st.global.u32 	[%rd1], %r63;
	ld.global.u32 	%r59, [%rd8+12];
	max.s32 	%r62, %r59, %r55;
	st.global.u32 	[%rd1+4], %r62;
	ld.global.u32 	%r60, [%rd8+12];
	min.s32 	%r61, %r60, %r57;
	st.global.u32 	[%rd1+8], %r61;
	add.s32 	%r64, %r64, 8;
	add.s64 	%rd8, %rd8, 32;
	setp.ne.s32 	%p2, %r64, 1048576;
	@%p2 bra 	$L__BB0_2;
$L__BB0_3:
	ret;

}
	// .globl	_Z22kernel_partial_atomicsPiS_
.visible .entry _Z22kernel_partial_atomicsPiS_(
	.param .u64 .ptr .align 1 _Z22kernel_partial_atomicsPiS__param_0,
	.param .u64 .ptr .align 1 _Z22kernel_partial_atomicsPiS__param_1
)
{
	.reg .pred 	%p<3>;
	.reg .b32 	%r<53>;
	.reg .b64 	%rd<8>;

	ld.param.u64 	%rd2, [_Z22kernel_partial_atomicsPiS__param_0];
	ld.param.u64 	%rd3, [_Z22kernel_partial_atomicsPiS__param_1];
	mov.u32 	%r12, %tid.x;
	setp.ne.s32 	%p1, %r12, 0;
	@%p1 bra 	$L__BB1_4;
	mov.u32 	%r15, %ctaid.x;
	shl.b32 	%r48, %r15, 8;
	cvta.to.global.u64 	%rd4, %rd2;
	add.s64 	%rd1, %rd4, 16;
	mov.b32 	%r52, 1024;
	mov.b32 	%r49, 0;
	mov.u32 	%r50, %r49;
	mov.u32 	%r51, %r49;
$L__BB1_2:
	mul.wide.s32 	%rd5, %r48, 4;
	add.s64 	%rd6, %rd1, %rd5;
	ld.global.u32 	%r16, [%rd6+-16];
	add.s32 	%r17, %r16, %r50;
	min.s32 	%r18, %r16, %r52;
	max.s32 	%r19, %r16, %r51;
	ld.global.u32 	%r20, [%rd6+-12];
	add.s32 	%r21, %r20, %r17;
	min.s32 	%r22, %r20, %r18;
	max.s32 	%r23, %r20, %r19;
	ld.global.u32 	%r24, [%rd6+-8];
	add.s32 	%r25, %r24, %r21;
	min.s32 	%r26, %r24, %r22;
	max.s32 	%r27, %r24, %r23;
	ld.global.u32 	%r28, [%rd6+-4];
	add.s32 	%r29, %r28, %r25;
	min.s32 	%r30, %r28, %r26;
	max.s32 	%r31, %r28, %r27;
	ld.global.u32 	%r32, [%rd6];
	add.s32 	%r33, %r32, %r29;
	min.s32 	%r34, %r32, %r30;
	max.s32 	%r35, %r32, %r31;
	ld.global.u32 	%r36, [%rd6+4];
	add.s32 	%r37, %r36, %r33;
	min.s32 	%r38, %r36, %r34;
	max.s32 	%r39, %r36, %r35;
	ld.global.u32 	%r40, [%rd6+8];
	add.s32 	%r41, %r40, %r37;
	min.s32 	%r42, %r40, %r38;
	max.s32 	%r43, %r40, %r39;
	ld.global.u32 	%r44, [%rd6+12];
	add.s32 	%r50, %r44, %r41;
	min.s32 	%r52, %r44, %r42;
	max.s32 	%r51, %r44, %r43;
	add.s32 	%r49, %r49, 8;
	add.s32 	%r48, %r48, 8;
	setp.ne.s32 	%p2, %r49, 256;
	@%p2 bra 	$L__BB1_2;
	cvta.to.global.u64 	%rd7, %rd3;
	atom.global.add.u32 	%r45, [%rd7], %r50;
	atom.global.max.s32 	%r46, [%rd7+4], %r51;
	atom.global.min.s32 	%r47, [%rd7+8], %r52;
$L__BB1_4:
	ret;

}
	// .globl	_Z19kernel_full_atomicsPiS_
.visible .entry _Z19kernel_full_atomicsPiS_(
	.param .u64 .ptr .align 1 _Z19kernel_full_atomicsPiS__param_0,
	.param .u64 .ptr .align 1 _Z19kernel_full_atomicsPiS__param_1
)
{
	.reg .b32 	%r<11>;
	.reg .b64 	%rd<7>;

	ld.param.u64 	%rd1, [_Z19kernel_full_atomicsPiS__param_0];
	ld.param.u64 	%rd2, [_Z19kernel_full_atomicsPiS__param_1];
	cvta.to.global.u64 	%rd3, %rd2;
	cvta.to.global.u64 	%rd4, %rd1;
	mov.u32 	%r1, %ctaid.x;
	mov.u32 	%r2, %ntid.x;
	mov.u32 	%r3, %tid.x;
	mad.lo.s32 	%r4, %r1, %r2, %r3;
	mul.wide.s32 	%rd5, %r4, 4;
	add.s64 	%rd6, %rd4, %rd5;
	ld.global.u32 	%r5, [%rd6];
	atom.global.add.u32 	%r6, [%rd3], %r5;
	ld.global.u32 	%r7, [%rd6];
	atom.global.max.s32 	%r8, [%rd3+4], %r7;
	ld.global.u32 	%r9, [%rd6];
	atom.global.min.s32 	%r10, [%rd3+8], %r9;
	ret;

}


// ===== COMPILED SASS (sm_100) =====

	.target	sm_100

	.elftype	@"ET_EXEC"


//--------------------- .note.nv.tkinfo           --------------------------
	.section	.note.nv.tkinfo,"",@"SHT_NOTE"
	.sectionflags	@"SHF_NOTE_NV_TKINFO"
	.tkinfo
        /*0018*/ 	.word	0x00000002
        /*0030*/ 	.string	""
        /*0030*/ 	.string	"ptxas"
        /*0030*/ 	.string	"Cuda compilation tools, release 13.0, V13.0.88"
        /*0030*/ 	.string	"Build cuda_13.0.r13.0/compiler.36424714_0"
        /*0030*/ 	.string	"-arch sm_100 -m 64 "



//--------------------- .note.nv.cuinfo           --------------------------
	.section	.note.nv.cuinfo,"",@"SHT_NOTE"
	.sectionflags	@"SHF_NOTE_NV_CUINFO"
        /*0018*/ 	.short	0x0002
        /*001a*/ 	.short	0x0064
        /*001c*/ 	.short	0x0082
	.zero		2


//--------------------- .nv.info                  --------------------------
	.section	.nv.info,"",@"SHT_CUDA_INFO"
	.align	4


	//----- nvinfo : EIATTR_REGCOUNT
	.align		4
        /*0000*/ 	.byte	0x04, 0x2f
        /*0002*/ 	.short	(.L_1 - .L_0)
	.align		4
.L_0:
        /*0004*/ 	.word	index@(_Z17kernel_no_atomicsPiS_)
        /*0008*/ 	.word	0x00000012


	//----- nvinfo : EIATTR_FRAME_SIZE
	.align		4
.L_1:
        /*000c*/ 	.byte	0x04, 0x11
        /*000e*/ 	.short	(.L_3 - .L_2)
	.align		4
.L_2:
        /*0010*/ 	.word	index@(_Z17kernel_no_atomicsPiS_)
        /*0014*/ 	.word	0x00000000


	//----- nvinfo : EIATTR_REGCOUNT
	.align		4
.L_3:
        /*0018*/ 	.byte	0x04, 0x2f
        /*001a*/ 	.short	(.L_5 - .L_4)
	.align		4
.L_4:
        /*001c*/ 	.word	index@(_Z22kernel_partial_atomicsPiS_)
        /*0020*/ 	.word	0x00000020


	//----- nvinfo : EIATTR_FRAME_SIZE
	.align		4
.L_5:
        /*0024*/ 	.byte	0x04, 0x11
        /*0026*/ 	.short	(.L_7 - .L_6)
	.align		4
.L_6:
        /*0028*/ 	.word	index@(_Z22kernel_partial_atomicsPiS_)
        /*002c*/ 	.word	0x00000000


	//----- nvinfo : EIATTR_REGCOUNT
	.align		4
.L_7:
        /*0030*/ 	.byte	0x04, 0x2f
        /*0032*/ 	.short	(.L_9 - .L_8)
	.align		4
.L_8:
        /*0034*/ 	.word	index@(_Z19kernel_full_atomicsPiS_)
        /*0038*/ 	.word	0x0000000e


	//----- nvinfo : EIATTR_FRAME_SIZE
	.align		4
.L_9:
        /*003c*/ 	.byte	0x04, 0x11
        /*003e*/ 	.short	(.L_11 - .L_10)
	.align		4
.L_10:
        /*0040*/ 	.word	index@(_Z19kernel_full_atomicsPiS_)
        /*0044*/ 	.word	0x00000000


	//----- nvinfo : EIATTR_MIN_STACK_SIZE
	.align		4
.L_11:
        /*0048*/ 	.byte	0x04, 0x12
        /*004a*/ 	.short	(.L_13 - .L_12)
	.align		4
.L_12:
        /*004c*/ 	.word	index@(_Z19kernel_full_atomicsPiS_)
        /*0050*/ 	.word	0x00000000


	//----- nvinfo : EIATTR_MIN_STACK_SIZE
	.align		4
.L_13:
        /*0054*/ 	.byte	0x04, 0x12
        /*0056*/ 	.short	(.L_15 - .L_14)
	.align		4
.L_14:
        /*0058*/ 	.word	index@(_Z22kernel_partial_atomicsPiS_)
        /*005c*/ 	.word	0x00000000


	//----- nvinfo : EIATTR_MIN_STACK_SIZE
	.align		4
.L_15:
        /*0060*/ 	.byte	0x04, 0x12
        /*0062*/ 	.short	(.L_17 - .L_16)
	.align		4
.L_16:
        /*0064*/ 	.word	index@(_Z17kernel_no_atomicsPiS_)
        /*0068*/ 	.word	0x00000000
.L_17:


//--------------------- .nv.compat                --------------------------
	.section	.nv.compat,"",@"SHT_CUDA_COMPAT_INFO"
	.align	4
        /*0000*/ 	.byte	0x02, 0x09, 0x00, 0x00, 0x02, 0x02, 0x01, 0x00, 0x02, 0x05, 0x05, 0x00, 0x03, 0x07, 0x01, 0x01
        /*0010*/ 	.byte	0x02, 0x03, 0x00, 0x00, 0x02, 0x06, 0x01, 0x00, 0x04, 0x0b, 0x08, 0x00, 0x09, 0x00, 0x00, 0x00
        /*0020*/ 	.byte	0x00, 0x00, 0x00, 0x00


//--------------------- .nv.info._Z19kernel_full_atomicsPiS_ --------------------------
	.section	.nv.info._Z19kernel_full_atomicsPiS_,"",@"SHT_CUDA_INFO"
	.sectionflags	@""
	.align	4


	//----- nvinfo : EIATTR_CUDA_API_VERSION
	.align		4
        /*0000*/ 	.byte	0x04, 0x37
        /*0002*/ 	.short	(.L_19 - .L_18)
.L_18:
        /*0004*/ 	.word	0x00000082


	//----- nvinfo : EIATTR_KPARAM_INFO
	.align		4
.L_19:
        /*0008*/ 	.byte	0x04, 0x17
        /*000a*/ 	.short	(.L_21 - .L_20)
.L_20:
        /*000c*/ 	.word	0x00000000
        /*0010*/ 	.short	0x0001
        /*0012*/ 	.short	0x0008
        /*0014*/ 	.byte	0x00, 0xf5, 0x21, 0x00


	//----- nvinfo : EIATTR_KPARAM_INFO
	.align		4
.L_21:
        /*0018*/ 	.byte	0x04, 0x17
        /*001a*/ 	.short	(.L_23 - .L_22)
.L_22:
        /*001c*/ 	.word	0x00000000
        /*0020*/ 	.short	0x0000
        /*0022*/ 	.short	0x0000
        /*0024*/ 	.byte	0x00, 0xf5, 0x21, 0x00


	//----- nvinfo : EIATTR_SPARSE_MMA_MASK
	.align		4
.L_23:
        /*0028*/ 	.byte	0x03, 0x50
        /*002a*/ 	.short	0x0000


	//----- nvinfo : EIATTR_MAXREG_COUNT
	.align		4
        /*002c*/ 	.byte	0x03, 0x1b
        /*002e*/ 	.short	0x00ff


	//----- nvinfo : EIATTR_MERCURY_ISA_VERSION
	.align		4
        /*0030*/ 	.byte	0x03, 0x5f
        /*0032*/ 	.short	0x0101


	//----- nvinfo : EIATTR_INT_WARP_WIDE_INSTR_OFFSETS
	.align		4
        /*0034*/ 	.byte	0x04, 0x31
        /*0036*/ 	.short	(.L_25 - .L_24)


	//   ....[0]....
.L_24:
        /*0038*/ 	.word	0x000000a0


	//   ....[1]....
        /*003c*/ 	.word	0x000000e0


	//   ....[2]....
        /*0040*/ 	.word	0x00000160


	//   ....[3]....
        /*0044*/ 	.word	0x000001b0


	//----- nvinfo : EIATTR_VRC_CTA_INIT_COUNT
	.align		4
.L_25:
        /*0048*/ 	.byte	0x02, 0x4a
	.zero		1
	.zero		1


	//----- nvinfo : EIATTR_EXIT_INSTR_OFFSETS
	.align		4
        /*004c*/ 	.byte	0x04, 0x1c
        /*004e*/ 	.short	(.L_27 - .L_26)


	//   ....[0]....
.L_26:
        /*0050*/ 	.word	0x000001e0


	//----- nvinfo : EIATTR_CBANK_PARAM_SIZE
	.align		4
.L_27:
        /*0054*/ 	.byte	0x03, 0x19
        /*0056*/ 	.short	0x0010


	//----- nvinfo : EIATTR_PARAM_CBANK
	.align		4
        /*0058*/ 	.byte	0x04, 0x0a
        /*005a*/ 	.short	(.L_29 - .L_28)
	.align		4
.L_28:
        /*005c*/ 	.word	index@(.nv.constant0._Z19kernel_full_atomicsPiS_)
        /*0060*/ 	.short	0x0380
        /*0062*/ 	.short	0x0010


	//----- nvinfo : EIATTR_SW_WAR
	.align		4
.L_29:
        /*0064*/ 	.byte	0x04, 0x36
        /*0066*/ 	.short	(.L_31 - .L_30)
.L_30:
        /*0068*/ 	.word	0x00000008
.L_31:


//--------------------- .nv.info._Z22kernel_partial_atomicsPiS_ --------------------------
	.section	.nv.info._Z22kernel_partial_atomicsPiS_,"",@"SHT_CUDA_INFO"
	.sectionflags	@""
	.align	4


	//----- nvinfo : EIATTR_CUDA_API_VERSION
	.align		4
        /*0000*/ 	.byte	0x04, 0x37
        /*0002*/ 	.short	(.L_33 - .L_32)
.L_32:
        /*0004*/ 	.word	0x00000082


	//----- nvinfo : EIATTR_KPARAM_INFO
	.align		4
.L_33:
        /*0008*/ 	.byte	0x04, 0x17
        /*000a*/ 	.short	(.L_35 - .L_34)
.L_34:
        /*000c*/ 	.word	0x00000000
        /*0010*/ 	.short	0x0001
        /*0012*/ 	.short	0x0008
        /*0014*/ 	.byte	0x00, 0xf5, 0x21, 0x00


	//----- nvinfo : EIATTR_KPARAM_INFO
	.align		4
.L_35:
        /*0018*/ 	.byte	0x04, 0x17
        /*001a*/ 	.short	(.L_37 - .L_36)
.L_36:
        /*001c*/ 	.word	0x00000000
        /*0020*/ 	.short	0x0000
        /*0022*/ 	.short	0x0000
        /*0024*/ 	.byte	0x00, 0xf5, 0x21, 0x00


	//----- nvinfo : EIATTR_SPARSE_MMA_MASK
	.align		4
.L_37:
        /*0028*/ 	.byte	0x03, 0x50
        /*002a*/ 	.short	0x0000


	//----- nvinfo : EIATTR_MAXREG_COUNT
	.align		4
        /*002c*/ 	.byte	0x03, 0x1b
        /*002e*/ 	.short	0x00ff


	//----- nvinfo : EIATTR_MERCURY_ISA_VERSION
	.align		4
        /*0030*/ 	.byte	0x03, 0x5f
        /*0032*/ 	.short	0x0101


	//----- nvinfo : EIATTR_VRC_CTA_INIT_COUNT
	.align		4
        /*0034*/ 	.byte	0x02, 0x4a
	.zero		1
	.zero		1


	//----- nvinfo : EIATTR_EXIT_INSTR_OFFSETS
	.align		4
        /*0038*/ 	.byte	0x04, 0x1c
        /*003a*/ 	.short	(.L_39 - .L_38)


	//   ....[0]....
.L_38:
        /*003c*/ 	.word	0x00000030


	//   ....[1]....
        /*0040*/ 	.word	0x00000cd0


	//----- nvinfo : EIATTR_CBANK_PARAM_SIZE
	.align		4
.L_39:
        /*0044*/ 	.byte	0x03, 0x19
        /*0046*/ 	.short	0x0010


	//----- nvinfo : EIATTR_PARAM_CBANK
	.align		4
        /*0048*/ 	.byte	0x04, 0x0a
        /*004a*/ 	.short	(.L_41 - .L_40)
	.align		4
.L_40:
        /*004c*/ 	.word	index@(.nv.constant0._Z22kernel_partial_atomicsPiS_)
        /*0050*/ 	.short	0x0380
        /*0052*/ 	.short	0x0010


	//----- nvinfo : EIATTR_SW_WAR
	.align		4
.L_41:
        /*0054*/ 	.byte	0x04, 0x36
        /*0056*/ 	.short	(.L_43 - .L_42)
.L_42:
        /*0058*/ 	.word	0x00000008
.L_43:


//--------------------- .nv.info._Z17kernel_no_atomicsPiS_ --------------------------
	.section	.nv.info._Z17kernel_no_atomicsPiS_,"",@"SHT_CUDA_INFO"
	.sectionflags	@""
	.align	4


	//----- nvinfo : EIATTR_CUDA_API_VERSION
	.align		4
        /*0000*/ 	.byte	0x04, 0x37
        /*0002*/ 	.short	(.L_45 - .L_44)
.L_44:
        /*0004*/ 	.word	0x00000082


	//----- nvinfo : EIATTR_KPARAM_INFO
	.align		4
.L_45:
        /*0008*/ 	.byte	0x04, 0x17
        /*000a*/ 	.short	(.L_47 - .L_46)
.L_46:
        /*000c*/ 	.word	0x00000000
        /*0010*/ 	.short	0x0001
        /*0012*/ 	.short	0x0008
        /*0014*/ 	.byte	0x00, 0xf5, 0x21, 0x00


	//----- nvinfo : EIATTR_KPARAM_INFO
	.align		4
.L_47:
        /*0018*/ 	.byte	0x04, 0x17
        /*001a*/ 	.short	(.L_49 - .L_48)
.L_48:
        /*001c*/ 	.word	0x00000000
        /*0020*/ 	.short	0x0000
        /*0022*/ 	.short	0x0000
        /*0024*/ 	.byte	0x00, 0xf5, 0x21, 0x00


	//----- nvinfo : EIATTR_SPARSE_MMA_MASK
	.align		4
.L_49:
        /*0028*/ 	.byte	0x03, 0x50
        /*002a*/ 	.short	0x0000


	//----- nvinfo : EIATTR_MAXREG_COUNT
	.align		4
        /*002c*/ 	.byte	0x03, 0x1b
        /*002e*/ 	.short	0x00ff


	//----- nvinfo : EIATTR_MERCURY_ISA_VERSION
	.align		4
        /*0030*/ 	.byte	0x03, 0x5f
        /*0032*/ 	.short	0x0101


	//----- nvinfo : EIATTR_VRC_CTA_INIT_COUNT
	.align		4
        /*0034*/ 	.byte	0x02, 0x4a
	.zero		1
	.zero		1


	//----- nvinfo : EIATTR_EXIT_INSTR_OFFSETS
	.align		4
        /*0038*/ 	.byte	0x04, 0x1c
        /*003a*/ 	.short	(.L_51 - .L_50)


	//   ....[0]....
.L_50:
        /*003c*/ 	.word	0x00000040


	//   ....[1]....
        /*0040*/ 	.word	0x000005f0


	//----- nvinfo : EIATTR_CBANK_PARAM_SIZE
	.align		4
.L_51:
        /*0044*/ 	.byte	0x03, 0x19
        /*0046*/ 	.short	0x0010


	//----- nvinfo : EIATTR_PARAM_CBANK
	.align		4
        /*0048*/ 	.byte	0x04, 0x0a
        /*004a*/ 	.short	(.L_53 - .L_52)
	.align		4
.L_52:
        /*004c*/ 	.word	index@(.nv.constant0._Z17kernel_no_atomicsPiS_)
        /*0050*/ 	.short	0x0380
        /*0052*/ 	.short	0x0010


	//----- nvinfo : EIATTR_SW_WAR
	.align		4
.L_53:
        /*0054*/ 	.byte	0x04, 0x36
        /*0056*/ 	.short	(.L_55 - .L_54)
.L_54:
        /*0058*/ 	.word	0x00000008
.L_55:


//--------------------- .nv.callgraph             --------------------------
	.section	.nv.callgraph,"",@"SHT_CUDA_CALLGRAPH"
	.align	4
	.sectionentsize	8
	.align		4
        /*0000*/ 	.word	0x00000000
	.align		4
        /*0004*/ 	.word	0xffffffff
	.align		4
        /*0008*/ 	.word	0x00000000
	.align		4
        /*000c*/ 	.word	0xfffffffe
	.align		4
        /*0010*/ 	.word	0x00000000
	.align		4
        /*0014*/ 	.word	0xfffffffd
	.align		4
        /*0018*/ 	.word	0x00000000
	.align		4
        /*001c*/ 	.word	0xfffffffc


//--------------------- .text._Z19kernel_full_atomicsPiS_ --------------------------
	.section	.text._Z19kernel_full_atomicsPiS_,"ax",@progbits
	.align	128
        .global         _Z19kernel_full_atomicsPiS_
        .type           _Z19kernel_full_atomicsPiS_,@function
        .size           _Z19kernel_full_atomicsPiS_,(.L_x_5 - _Z19kernel_full_atomicsPiS_)
        .other          _Z19kernel_full_atomicsPiS_,@"STO_CUDA_ENTRY STV_DEFAULT"
_Z19kernel_full_atomicsPiS_:
.text._Z19kernel_full_atomicsPiS_:
[----:B------:R-:W-:Y:S01]  /*0000*/  LDC R1, c[0x0][0x37c] ;  /* 0x0000df00ff017b82 */ /* 0x000fe20000000800 */
[----:B------:R-:W0:Y:S07]  /*0010*/  S2R R0, SR_TID.X ;  /* 0x0000000000007919 */ /* 0x000e2e0000002100 */
[----:B------:R-:W0:Y:S01]  /*0020*/  S2UR UR4, SR_CTAID.X ;  /* 0x00000000000479c3 */ /* 0x000e220000002500 */
[----:B------:R-:W1:Y:S07]  /*0030*/  LDCU.64 UR6, c[0x0][0x358] ;  /* 0x00006b00ff0677ac */ /* 0x000e6e0008000a00 */
[----:B------:R-:W0:Y:S08]  /*0040*/  LDC R5, c[0x0][0x360] ;  /* 0x0000d800ff057b82 */ /* 0x000e300000000800 */
[----:B------:R-:W2:Y:S01]  /*0050*/  LDC.64 R2, c[0x0][0x380] ;  /* 0x0000e000ff027b82 */ /* 0x000ea20000000a00 */
[----:B0-----:R-:W-:-:S04]  /*0060*/  IMAD R5, R5, UR4, R0 ;  /* 0x0000000405057c24 */ /* 0x001fc8000f8e0200 */
[----:B--2---:R-:W-:-:S05]  /*0070*/  IMAD.WIDE R2, R5, 0x4, R2 ;  /* 0x0000000405027825 */ /* 0x004fca00078e0202 */
[----:B-1----:R-:W2:Y:S01]  /*0080*/  LDG.E R0, desc[UR6][R2.64] ;  /* 0x0000000602007981 */ /* 0x002ea2000c1e1900 */
[----:B------:R-:W0:Y:S01]  /*0090*/  LDC.64 R4, c[0x0][0x388] ;  /* 0x0000e200ff047b82 */ /* 0x000e220000000a00 */
[----:B------:R-:W-:Y:S01]  /*00a0*/  VOTEU.ANY UR4, UPT, PT ;  /* 0x0000000000047886 */ /* 0x000fe200038e0100 */
[----:B------:R-:W1:Y:S01]  /*00b0*/  S2R R6, SR_LANEID ;  /* 0x0000000000067919 */ /* 0x000e620000000000 */
[----:B------:R-:W-:-:S06]  /*00c0*/  UFLO.U32 UR4, UR4 ;  /* 0x00000004000472bd */ /* 0x000fcc00080e0000 */
[----:B-1----:R-:W-:Y:S01]  /*00d0*/  ISETP.EQ.U32.AND P0, PT, R6, UR4, PT ;  /* 0x0000000406007c0c */ /* 0x002fe2000bf02070 */
[----:B--2---:R-:W1:Y:S02]  /*00e0*/  REDUX.SUM UR5, R0 ;  /* 0x00000000000573c4 */ /* 0x004e64000000c000 */
[----:B-1----:R-:W-:Y:S02]  /*00f0*/  IMAD.U32 R9, RZ, RZ, UR5 ;  /* 0x00000005ff097e24 */ /* 0x002fe4000f8e00ff */
[----:B------:R-:W1:Y:S08]  /*0100*/  LDCU.64 UR4, c[0x0][0x388] ;  /* 0x00007100ff0477ac */ /* 0x000e700008000a00 */
[----:B0-----:R0:W-:Y:S04]  /*0110*/  @P0 REDG.E.ADD.STRONG.GPU desc[UR6][R4.64], R9 ;  /* 0x000000090400098e */ /* 0x0011e8000c12e106 */
[----:B------:R-:W2:Y:S01]  /*0120*/  LDG.E R6, desc[UR6][R2.64] ;  /* 0x0000000602067981 */ /* 0x000ea2000c1e1900 */
[----:B-1----:R-:W-:-:S04]  /*0130*/  UIADD3 UR4, UP0, UPT, UR4, 0x4, URZ ;  /* 0x0000000404047890 */ /* 0x002fc8000ff1e0ff */
[----:B------:R-:W-:-:S06]  /*0140*/  UIADD3.X UR5, UPT, UPT, URZ, UR5, URZ, UP0, !UPT ;  /* 0x00000005ff057290 */ /* 0x000fcc00087fe4ff */
[----:B------:R-:W-:Y:S01]  /*0150*/  IMAD.U32 R7, RZ, RZ, UR5 ;  /* 0x00000005ff077e24 */ /* 0x000fe2000f8e00ff */
[----:B--2---:R-:W-:Y:S02]  /*0160*/  CREDUX.MAX.S32 UR8, R6 ;  /* 0x00000000060872cc */ /* 0x004fe40000000200 */
[----:B------:R-:W-:-:S11]  /*0170*/  MOV R6, UR4 ;  /* 0x0000000400067c02 */ /* 0x000fd60008000f00 */
[----:B------:R-:W-:-:S05]  /*0180*/  MOV R11, UR8 ;  /* 0x00000008000b7c02 */ /* 0x000fca0008000f00 */
[----:B------:R-:W-:Y:S04]  /*0190*/  @P0 REDG.E.MAX.S32.STRONG.GPU desc[UR6][R6.64], R11 ;  /* 0x0000000b0600098e */ /* 0x000fe8000d12e306 */
[----:B------:R-:W2:Y:S02]  /*01a0*/  LDG.E R0, desc[UR6][R2.64] ;  /* 0x0000000602007981 */ /* 0x000ea4000c1e1900 */
[----:B--2---:R-:W-:-:S13]  /*01b0*/  CREDUX.MIN.S32 UR4, R0 ;  /* 0x00000000000472cc */ /* 0x004fda0000008200 */
[----:B0-----:R-:W-:-:S05]  /*01c0*/  IMAD.U32 R5, RZ, RZ, UR4 ;  /* 0x00000004ff057e24 */ /* 0x001fca000f8e00ff */
[----:B------:R-:W-:Y:S01]  /*01d0*/  @P0 REDG.E.MIN.S32.STRONG.GPU desc[UR6][R6.64+0x4], R5 ;  /* 0x000004050600098e */ /* 0x000fe2000c92e306 */
[----:B------:R-:W-:Y:S05]  /*01e0*/  EXIT ;  /* 0x000000000000794d */ /* 0x000fea0003800000 */
.L_x_0:
[----:B------:R-:W-:-:S00]  /*01f0*/  BRA `(.L_x_0) ;  /* 0xfffffffc00fc7947 */ /* 0x000fc0000383ffff */
[----:B------:R-:W-:-:S00]  /*0200*/  NOP ;  /* 0x0000000000007918 */ /* 0x000fc00000000000 */
[----:B------:R-:W-:-:S00]  /*0210*/  NOP ;  /* 0x0000000000007918 */ /* 0x000fc00000000000 */
[----:B------:R-:W-:-:S00]  /*0220*/  NOP ;  /* 0x0000000000007918 */ /* 0x000fc00000000000 */
[----:B------:R-:W-:-:S00]  /*0230*/  NOP ;  /* 0x0000000000007918 */ /* 0x000fc00000000000 */
[----:B------:R-:W-:-:S00]  /*0240*/  NOP ;  /* 0x0000000000007918 */ /* 0x000fc00000000000 */
[----:B------:R-:W-:-:S00]  /*0250*/  NOP ;  /* 0x0000000000007918 */ /* 0x000fc00000000000 */
[----:B------:R-:W-:-:S00]  /*0260*/  NOP ;  /* 0x0000000000007918 */ /* 0x000fc00000000000 */
[----:B------:R-:W-:-:S00]  /*0270*/  NOP ;  /* 0x0000000000007918 */ /* 0x000fc00000000000 */
.L_x_5:


//--------------------- .text._Z22kernel_partial_atomicsPiS_ --------------------------
	.section	.text._Z22kernel_partial_atomicsPiS_,"ax",@progbits
	.align	128
        .global         _Z22kernel_partial_atomicsPiS_
        .type           _Z22kernel_partial_atomicsPiS_,@function
        .size           _Z22kernel_partial_atomicsPiS_,(.L_x_6 - _Z22kernel_partial_atomicsPiS_)
        .other          _Z22kernel_partial_atomicsPiS_,@"STO_CUDA_ENTRY STV_DEFAULT"
_Z22kernel_partial_atomicsPiS_:
.text._Z22kernel_partial_atomicsPiS_:
[----:B------:R-:W-:Y:S01]  /*0000*/  LDC R1, c[0x0][0x37c] ;  /* 0x0000df00ff017b82 */ /* 0x000fe20000000800 */
[----:B------:R-:W0:Y:S02]  /*0010*/  S2R R0, SR_TID.X ;  /* 0x0000000000007919 */ /* 0x000e240000002100 */
[----:B0-----:R-:W-:-:S13]  /*0020*/  ISETP.NE.AND P0, PT, R0, RZ, PT ;  /* 0x000000ff0000720c */ /* 0x001fda0003f05270 */
[----:B------:R-:W-:Y:S05]  /*0030*/  @P0 EXIT ;  /* 0x000000000000094d */ /* 0x000fea0003800000 */
[----:B------:R-:W0:Y:S01]  /*0040*/  S2UR UR4, SR_CTAID.X ;  /* 0x00000000000479c3 */ /* 0x000e220000002500 */
[----:B------:R-:W1:Y:S01]  /*0050*/  LDCU.64 UR6, c[0x0][0x380] ;  /* 0x00007000ff0677ac */ /* 0x000e620008000a00 */
[----:B------:R-:W-:Y:S02]  /*0060*/  IMAD.MOV.U32 R18, RZ, RZ, 0x400 ;  /* 0x00000400ff127424 */ /* 0x000fe400078e00ff */
[----:B------:R-:W-:Y:S01]  /*0070*/  IMAD.MOV.U32 R23, RZ, RZ, RZ ;  /* 0x000000ffff177224 */ /* 0x000fe200078e00ff */
[----:B------:R-:W2:Y:S01]  /*0080*/  LDCU.64 UR8, c[0x0][0x358] ;  /* 0x00006b00ff0877ac */ /* 0x000ea20008000a00 */
[----:B------:R-:W-:Y:S01]  /*0090*/  IMAD.MOV.U32 R20, RZ, RZ, RZ ;  /* 0x000000ffff147224 */ /* 0x000fe200078e00ff */
[----:B-1----:R-:W-:-:S04]  /*00a0*/  UIADD3 UR5, UP0, UPT, UR6, 0x10, URZ ;  /* 0x0000001006057890 */ /* 0x002fc8000ff1e0ff */
[----:B------:R-:W-:Y:S02]  /*00b0*/  UIADD3.X UR6, UPT, UPT, URZ, UR7, URZ, UP0, !UPT ;  /* 0x00000007ff067290 */ /* 0x000fe400087fe4ff */
[----:B0-----:R-:W-:Y:S01]  /*00c0*/  USHF.L.U32 UR4, UR4, 0x8, URZ ;  /* 0x0000000804047899 */ /* 0x001fe200080006ff */
[----:B------:R-:W-:-:S03]  /*00d0*/  IMAD.U32 R2, RZ, RZ, UR5 ;  /* 0x00000005ff027e24 */ /* 0x000fc6000f8e00ff */
[----:B------:R-:W-:Y:S02]  /*00e0*/  IMAD.U32 R3, RZ, RZ, UR6 ;  /* 0x00000006ff037e24 */ /* 0x000fe4000f8e00ff */
[----:B------:R-:W-:Y:S01]  /*00f0*/  IMAD.U32 R9, RZ, RZ, UR4 ;  /* 0x00000004ff097e24 */ /* 0x000fe2000f8e00ff */
[----:B--2---:R-:W-:-:S06]  /*0100*/  UMOV UR4, URZ ;  /* 0x000000ff00047c82 */ /* 0x004fcc0008000000 */
.L_x_1:
[----:B------:R-:W-:-:S05]  /*0110*/  IMAD.WIDE R4, R9, 0x4, R2 ;  /* 0x0000000409047825 */ /* 0x000fca00078e0202 */
[----:B------:R-:W2:Y:S04]  /*0120*/  LDG.E R25, desc[UR8][R4.64+-0x10] ;  /* 0xfffff00804197981 */ /* 0x000ea8000c1e1900 */
[----:B------:R-:W2:Y:S04]  /*0130*/  LDG.E R24, desc[UR8][R4.64+-0xc] ;  /* 0xfffff40804187981 */ /* 0x000ea8000c1e1900 */
[----:B------:R-:W3:Y:S04]  /*0140*/  LDG.E R10, desc[UR8][R4.64+-0x8] ;  /* 0xfffff808040a7981 */ /* 0x000ee8000c1e1900 */
[----:B------:R-:W3:Y:S01]  /*0150*/  LDG.E R17, desc[UR8][R4.64+-0x4] ;  /* 0xfffffc0804117981 */ /* 0x000ee2000c1e1900 */
[----:B------:R-:W-:-:S03]  /*0160*/  VIADD R7, R9, 0x8 ;  /* 0x0000000809077836 */ /* 0x000fc60000000000 */
[----:B------:R-:W4:Y:S04]  /*0170*/  LDG.E R16, desc[UR8][R4.64] ;  /* 0x0000000804107981 */ /* 0x000f28000c1e1900 */
[----:B------:R-:W4:Y:S01]  /*0180*/  LDG.E R19, desc[UR8][R4.64+0x4] ;  /* 0x0000040804137981 */ /* 0x000f22000c1e1900 */
[----:B------:R-:W-:-:S03]  /*0190*/  IMAD.WIDE R6, R7, 0x4, R2 ;  /* 0x0000000407067825 */ /* 0x000fc600078e0202 */
[----:B------:R-:W5:Y:S04]  /*01a0*/  LDG.E R11, desc[UR8][R4.64+0x8] ;  /* 0x00000808040b7981 */ /* 0x000f68000c1e1900 */
[----:B------:R0:W5:Y:S04]  /*01b0*/  LDG.E R14, desc[UR8][R4.64+0xc] ;  /* 0x00000c08040e7981 */ /* 0x000168000c1e1900 */
[----:B------:R-:W5:Y:S04]  /*01c0*/  LDG.E R8, desc[UR8][R6.64+-0x10] ;  /* 0xfffff00806087981 */ /* 0x000f68000c1e1900 */
[----:B------:R-:W5:Y:S04]  /*01d0*/  LDG.E R13, desc[UR8][R6.64+-0xc] ;  /* 0xfffff408060d7981 */ /* 0x000f68000c1e1900 */
[----:B------:R-:W5:Y:S04]  /*01e0*/  LDG.E R0, desc[UR8][R6.64+-0x8] ;  /* 0xfffff80806007981 */ /* 0x000f68000c1e1900 */
[----:B------:R-:W5:Y:S04]  /*01f0*/  LDG.E R15, desc[UR8][R6.64+-0x4] ;  /* 0xfffffc08060f7981 */ /* 0x000f68000c1e1900 */
[----:B------:R-:W5:Y:S04]  /*0200*/  LDG.E R12, desc[UR8][R6.64] ;  /* 0x00000008060c7981 */ /* 0x000f68000c1e1900 */
[----:B------:R-:W5:Y:S01]  /*0210*/  LDG.E R21, desc[UR8][R6.64+0x4] ;  /* 0x0000040806157981 */ /* 0x000f62000c1e1900 */
[----:B------:R-:W-:-:S03]  /*0220*/  VIADD R29, R9, 0x10 ;  /* 0x00000010091d7836 */ /* 0x000fc60000000000 */
[----:B------:R-:W5:Y:S04]  /*0230*/  LDG.E R22, desc[UR8][R6.64+0x8] ;  /* 0x0000080806167981 */ /* 0x000f68000c1e1900 */
[----:B------:R1:W5:Y:S01]  /*0240*/  LDG.E R27, desc[UR8][R6.64+0xc] ;  /* 0x00000c08061b7981 */ /* 0x000362000c1e1900 */
[----:B0-----:R-:W-:-:S04]  /*0250*/  IMAD.WIDE R4, R29, 0x4, R2 ;  /* 0x000000041d047825 */ /* 0x001fc800078e0202 */
[----:B-1----:R-:W-:-:S04]  /*0260*/  VIADD R7, R9, 0x18 ;  /* 0x0000001809077836 */ /* 0x002fc80000000000 */
[----:B------:R-:W-:Y:S01]  /*0270*/  IMAD.WIDE R6, R7, 0x4, R2 ;  /* 0x0000000407067825 */ /* 0x000fe200078e0202 */
[----:B--2---:R-:W-:Y:S02]  /*0280*/  IADD3 R26, PT, PT, R24, R25, R23 ;  /* 0x00000019181a7210 */ /* 0x004fe40007ffe017 */
[C-C-:B------:R-:W-:Y:S01]  /*0290*/  VIMNMX3 R28, R25.reuse, R18, R24.reuse, PT ;  /* 0x00000012191c720f */ /* 0x140fe20003800118 */
[----:B------:R-:W2:Y:S01]  /*02a0*/  LDG.E R23, desc[UR8][R4.64+-0x4] ;  /* 0xfffffc0804177981 */ /* 0x000ea2000c1e1900 */
[----:B------:R-:W-:-:S03]  /*02b0*/  VIMNMX3 R24, R25, R20, R24, !PT ;  /* 0x000000141918720f */ /* 0x000fc60007800118 */
[----:B------:R-:W2:Y:S04]  /*02c0*/  LDG.E R20, desc[UR8][R4.64+-0x10] ;  /* 0xfffff00804147981 */ /* 0x000ea8000c1e1900 */
[----:B------:R-:W2:Y:S04]  /*02d0*/  LDG.E R25, desc[UR8][R4.64+-0xc] ;  /* 0xfffff40804197981 */ /* 0x000ea8000c1e1900 */
[----:B------:R-:W2:Y:S01]  /*02e0*/  LDG.E R18, desc[UR8][R4.64+-0x8] ;  /* 0xfffff80804127981 */ /* 0x000ea2000c1e1900 */
[----:B---3--:R-:W-:Y:S02]  /*02f0*/  IADD3 R26, PT, PT, R17, R10, R26 ;  /* 0x0000000a111a7210 */ /* 0x008fe40007ffe01a */
[----:B------:R-:W-:-:S02]  /*0300*/  VIMNMX3 R28, R10, R28, R17, PT ;  /* 0x0000001c0a1c720f */ /* 0x000fc40003800111 */
[----:B------:R-:W-:Y:S02]  /*0310*/  VIMNMX3 R24, R10, R24, R17, !PT ;  /* 0x000000180a18720f */ /* 0x000fe40007800111 */
[----:B----4-:R-:W-:Y:S01]  /*0320*/  IADD3 R17, PT, PT, R19, R16, R26 ;  /* 0x0000001013117210 */ /* 0x010fe20007ffe01a */
[----:B------:R-:W3:Y:S01]  /*0330*/  LDG.E R10, desc[UR8][R4.64+0x4] ;  /* 0x00000408040a7981 */ /* 0x000ee2000c1e1900 */
[C-C-:B------:R-:W-:Y:S02]  /*0340*/  VIMNMX3 R28, R16.reuse, R28, R19.reuse, PT ;  /* 0x0000001c101c720f */ /* 0x140fe40003800113 */
[----:B------:R-:W-:Y:S02]  /*0350*/  VIMNMX3 R16, R16, R24, R19, !PT ;  /* 0x000000181010720f */ /* 0x000fe40007800113 */
[----:B------:R-:W3:Y:S01]  /*0360*/  LDG.E R19, desc[UR8][R4.64] ;  /* 0x0000000804137981 */ /* 0x000ee2000c1e1900 */
[----:B-----5:R-:W-:Y:S02]  /*0370*/  IADD3 R17, PT, PT, R14, R11, R17 ;  /* 0x0000000b0e117210 */ /* 0x020fe40007ffe011 */
[----:B------:R-:W-:-:S02]  /*0380*/  VIMNMX3 R24, R11, R28, R14, PT ;  /* 0x0000001c0b18720f */ /* 0x000fc4000380010e */
[----:B------:R-:W-:Y:S02]  /*0390*/  VIMNMX3 R14, R11, R16, R14, !PT ;  /* 0x000000100b0e720f */ /* 0x000fe4000780010e */
[----:B------:R-:W4:Y:S01]  /*03a0*/  LDG.E R11, desc[UR8][R4.64+0x8] ;  /* 0x00000808040b7981 */ /* 0x000f22000c1e1900 */
[----:B------:R-:W-:-:S03]  /*03b0*/  IADD3 R26, PT, PT, R13, R8, R17 ;  /* 0x000000080d1a7210 */ /* 0x000fc60007ffe011 */
[----:B------:R0:W4:Y:S01]  /*03c0*/  LDG.E R16, desc[UR8][R4.64+0xc] ;  /* 0x00000c0804107981 */ /* 0x000122000c1e1900 */
[C-C-:B------:R-:W-:Y:S02]  /*03d0*/  VIMNMX3 R24, R8.reuse, R24, R13.reuse, PT ;  /* 0x000000180818720f */ /* 0x140fe4000380010d */
[----:B------:R-:W-:Y:S01]  /*03e0*/  VIMNMX3 R28, R8, R14, R13, !PT ;  /* 0x0000000e081c720f */ /* 0x000fe2000780010d */
[----:B------:R-:W5:Y:S04]  /*03f0*/  LDG.E R17, desc[UR8][R6.64+-0x10] ;  /* 0xfffff00806117981 */ /* 0x000f68000c1e1900 */
[----:B------:R-:W5:Y:S04]  /*0400*/  LDG.E R8, desc[UR8][R6.64+-0xc] ;  /* 0xfffff40806087981 */ /* 0x000f68000c1e1900 */
[----:B------:R-:W5:Y:S04]  /*0410*/  LDG.E R14, desc[UR8][R6.64+-0x8] ;  /* 0xfffff808060e7981 */ /* 0x000f68000c1e1900 */
[----:B------:R-:W5:Y:S01]  /*0420*/  LDG.E R13, desc[UR8][R6.64+-0x4] ;  /* 0xfffffc08060d7981 */ /* 0x000f62000c1e1900 */
[----:B------:R-:W-:-:S02]  /*0430*/  IADD3 R26, PT, PT, R15, R0, R26 ;  /* 0x000000000f1a7210 */ /* 0x000fc40007ffe01a */
[C-C-:B------:R-:W-:Y:S02]  /*0440*/  VIMNMX3 R24, R0.reuse, R24, R15.reuse, PT ;  /* 0x000000180018720f */ /* 0x140fe4000380010f */
[----:B------:R-:W-:Y:S02]  /*0450*/  VIMNMX3 R28, R0, R28, R15, !PT ;  /* 0x0000001c001c720f */ /* 0x000fe4000780010f */
[----:B------:R-:W-:Y:S01]  /*0460*/  IADD3 R26, PT, PT, R21, R12, R26 ;  /* 0x0000000c151a7210 */ /* 0x000fe20007ffe01a */
[----:B0-----:R-:W-:Y:S01]  /*0470*/  VIADD R5, R9, 0x20 ;  /* 0x0000002009057836 */ /* 0x001fe20000000000 */
[C-C-:B------:R-:W-:Y:S01]  /*0480*/  VIMNMX3 R0, R12.reuse, R24, R21.reuse, PT ;  /* 0x000000180c00720f */ /* 0x140fe20003800115 */
[----:B------:R-:W5:Y:S01]  /*0490*/  LDG.E R15, desc[UR8][R6.64+0x4] ;  /* 0x00000408060f7981 */ /* 0x000f62000c1e1900 */
[----:B------:R-:W-:Y:S02]  /*04a0*/  IADD3 R24, PT, PT, R27, R22, R26 ;  /* 0x000000161b187210 */ /* 0x000fe40007ffe01a */
[----:B------:R-:W-:-:S02]  /*04b0*/  VIMNMX3 R28, R12, R28, R21, !PT ;  /* 0x0000001c0c1c720f */ /* 0x000fc40007800115 */
[C---:B------:R-:W-:Y:S01]  /*04c0*/  VIMNMX3 R26, R22.reuse, R0, R27, PT ;  /* 0x00000000161a720f */ /* 0x040fe2000380011b */
[----:B------:R-:W-:Y:S01]  /*04d0*/  IMAD.WIDE R4, R5, 0x4, R2 ;  /* 0x0000000405047825 */ /* 0x000fe200078e0202 */
[----:B------:R-:W5:Y:S01]  /*04e0*/  LDG.E R0, desc[UR8][R6.64] ;  /* 0x0000000806007981 */ /* 0x000f62000c1e1900 */
[----:B------:R-:W-:-:S03]  /*04f0*/  VIMNMX3 R28, R22, R28, R27, !PT ;  /* 0x0000001c161c720f */ /* 0x000fc6000780011b */
[----:B------:R-:W5:Y:S04]  /*0500*/  LDG.E R12, desc[UR8][R6.64+0x8] ;  /* 0x00000808060c7981 */ /* 0x000f68000c1e1900 */
[----:B------:R0:W5:Y:S04]  /*0510*/  LDG.E R21, desc[UR8][R6.64+0xc] ;  /* 0x00000c0806157981 */ /* 0x000168000c1e1900 */
[----:B------:R-:W5:Y:S04]  /*0520*/  LDG.E R27, desc[UR8][R4.64+-0x8] ;  /* 0xfffff808041b7981 */ /* 0x000f68000c1e1900 */
[----:B------:R-:W5:Y:S01]  /*0530*/  LDG.E R22, desc[UR8][R4.64+-0x4] ;  /* 0xfffffc0804167981 */ /* 0x000f62000c1e1900 */
[----:B0-----:R-:W-:-:S04]  /*0540*/  VIADD R7, R9, 0x28 ;  /* 0x0000002809077836 */ /* 0x001fc80000000000 */
[----:B------:R-:W-:Y:S01]  /*0550*/  IMAD.WIDE R6, R7, 0x4, R2 ;  /* 0x0000000407067825 */ /* 0x000fe200078e0202 */
[----:B--2---:R-:W-:Y:S02]  /*0560*/  IADD3 R24, PT, PT, R25, R20, R24 ;  /* 0x0000001419187210 */ /* 0x004fe40007ffe018 */
[C-C-:B------:R-:W-:Y:S02]  /*0570*/  VIMNMX3 R26, R20.reuse, R26, R25.reuse, PT ;  /* 0x0000001a141a720f */ /* 0x140fe40003800119 */
[----:B------:R-:W-:Y:S02]  /*0580*/  VIMNMX3 R28, R20, R28, R25, !PT ;  /* 0x0000001c141c720f */ /* 0x000fe40007800119 */
[----:B------:R-:W2:Y:S04]  /*0590*/  LDG.E R25, desc[UR8][R4.64+-0x10] ;  /* 0xfffff00804197981 */ /* 0x000ea8000c1e1900 */
[----:B------:R-:W2:Y:S01]  /*05a0*/  LDG.E R20, desc[UR8][R4.64+-0xc] ;  /* 0xfffff40804147981 */ /* 0x000ea2000c1e1900 */
[----:B------:R-:W-:-:S02]  /*05b0*/  IADD3 R24, PT, PT, R23, R18, R24 ;  /* 0x0000001217187210 */ /* 0x000fc40007ffe018 */
[C-C-:B------:R-:W-:Y:S02]  /*05c0*/  VIMNMX3 R26, R18.reuse, R26, R23.reuse, PT ;  /* 0x0000001a121a720f */ /* 0x140fe40003800117 */
[----:B------:R-:W-:Y:S02]  /*05d0*/  VIMNMX3 R28, R18, R28, R23, !PT ;  /* 0x0000001c121c720f */ /* 0x000fe40007800117 */
[----:B------:R-:W2:Y:S04]  /*05e0*/  LDG.E R23, desc[UR8][R4.64] ;  /* 0x0000000804177981 */ /* 0x000ea8000c1e1900 */
[----:B------:R-:W2:Y:S01]  /*05f0*/  LDG.E R18, desc[UR8][R4.64+0x4] ;  /* 0x0000040804127981 */ /* 0x000ea2000c1e1900 */
[----:B---3--:R-:W-:Y:S02]  /*0600*/  IADD3 R24, PT, PT, R10, R19, R24 ;  /* 0x000000130a187210 */ /* 0x008fe40007ffe018 */
[----:B------:R-:W-:-:S02]  /*0610*/  VIMNMX3 R26, R19, R26, R10, PT ;  /* 0x0000001a131a720f */ /* 0x000fc4000380010a */
[----:B------:R-:W-:Y:S02]  /*0620*/  VIMNMX3 R28, R19, R28, R10, !PT ;  /* 0x0000001c131c720f */ /* 0x000fe4000780010a */
[----:B------:R-:W3:Y:S01]  /*0630*/  LDG.E R10, desc[UR8][R4.64+0x8] ;  /* 0x00000808040a7981 */ /* 0x000ee2000c1e1900 */
[----:B----4-:R-:W-:-:S03]  /*0640*/  IADD3 R24, PT, PT, R16, R11, R24 ;  /* 0x0000000b10187210 */ /* 0x010fc60007ffe018 */
[----:B------:R-:W3:Y:S01]  /*0650*/  LDG.E R19, desc[UR8][R4.64+0xc] ;  /* 0x00000c0804137981 */ /* 0x000ee2000c1e1900 */
[C-C-:B------:R-:W-:Y:S02]  /*0660*/  VIMNMX3 R26, R11.reuse, R26, R16.reuse, PT ;  /* 0x0000001a0b1a720f */ /* 0x140fe40003800110 */
[----:B------:R-:W-:Y:S02]  /*0670*/  VIMNMX3 R28, R11, R28, R16, !PT ;  /* 0x0000001c0b1c720f */ /* 0x000fe40007800110 */
[----:B-----5:R-:W-:Y:S01]  /*0680*/  IADD3 R16, PT, PT, R8, R17, R24 ;  /* 0x0000001108107210 */ /* 0x020fe20007ffe018 */
[----:B------:R-:W4:Y:S01]  /*0690*/  LDG.E R11, desc[UR8][R6.64+-0x10] ;  /* 0xfffff008060b7981 */ /* 0x000f22000c1e1900 */
[C-C-:B------:R-:W-:Y:S02]  /*06a0*/  VIMNMX3 R26, R17.reuse, R26, R8.reuse, PT ;  /* 0x0000001a111a720f */ /* 0x140fe40003800108 */
[----:B------:R-:W-:Y:S01]  /*06b0*/  VIMNMX3 R28, R17, R28, R8, !PT ;  /* 0x0000001c111c720f */ /* 0x000fe20007800108 */
[----:B------:R-:W5:Y:S04]  /*06c0*/  LDG.E R4, desc[UR8][R6.64+-0x4] ;  /* 0xfffffc0806047981 */ /* 0x000f68000c1e1900 */
[----:B------:R-:W4:Y:S01]  /*06d0*/  LDG.E R8, desc[UR8][R6.64+-0xc] ;  /* 0xfffff40806087981 */ /* 0x000f22000c1e1900 */
[----:B------:R-:W-:-:S02]  /*06e0*/  IADD3 R16, PT, PT, R13, R14, R16 ;  /* 0x0000000e0d107210 */ /* 0x000fc40007ffe010 */
[C-C-:B------:R-:W-:Y:S01]  /*06f0*/  VIMNMX3 R17, R14.reuse, R26, R13.reuse, PT ;  /* 0x0000001a0e11720f */ /* 0x140fe2000380010d */
[----:B------:R-:W5:Y:S01]  /*0700*/  LDG.E R5, desc[UR8][R6.64+0x4] ;  /* 0x0000040806057981 */ /* 0x000f62000c1e1900 */
[----:B------:R-:W-:-:S03]  /*0710*/  VIMNMX3 R28, R14, R28, R13, !PT ;  /* 0x0000001c0e1c720f */ /* 0x000fc6000780010d */
[----:B------:R-:W5:Y:S04]  /*0720*/  LDG.E R13, desc[UR8][R6.64+-0x8] ;  /* 0xfffff808060d7981 */ /* 0x000f68000c1e1900 */
[----:B------:R-:W5:Y:S01]  /*0730*/  LDG.E R14, desc[UR8][R6.64] ;  /* 0x00000008060e7981 */ /* 0x000f62000c1e1900 */
[----:B------:R-:W-:Y:S02]  /*0740*/  IADD3 R16, PT, PT, R15, R0, R16 ;  /* 0x000000000f107210 */ /* 0x000fe40007ffe010 */
[C-C-:B------:R-:W-:Y:S02]  /*0750*/  VIMNMX3 R17, R0.reuse, R17, R15.reuse, PT ;  /* 0x000000110011720f */ /* 0x140fe4000380010f */
[----:B------:R-:W-:Y:S02]  /*0760*/  VIMNMX3 R28, R0, R28, R15, !PT ;  /* 0x0000001c001c720f */ /* 0x000fe4000780010f */
[----:B------:R-:W5:Y:S01]  /*0770*/  LDG.E R0, desc[UR8][R6.64+0x8] ;  /* 0x0000080806007981 */ /* 0x000f62000c1e1900 */
[----:B------:R-:W-:-:S02]  /*0780*/  IADD3 R16, PT, PT, R21, R12, R16 ;  /* 0x0000000c15107210 */ /* 0x000fc40007ffe010 */
[C-C-:B------:R-:W-:Y:S02]  /*0790*/  VIMNMX3 R17, R12.reuse, R17, R21.reuse, PT ;  /* 0x000000110c11720f */ /* 0x140fe40003800115 */
[----:B------:R-:W-:Y:S01]  /*07a0*/  VIMNMX3 R28, R12, R28, R21, !PT ;  /* 0x0000001c0c1c720f */ /* 0x000fe20007800115 */
[----:B------:R-:W-:Y:S01]  /*07b0*/  VIADD R15, R9, 0x30 ;  /* 0x00000030090f7836 */ /* 0x000fe20000000000 */
[----:B--2---:R-:W-:Y:S02]  /*07c0*/  IADD3 R16, PT, PT, R20, R25, R16 ;  /* 0x0000001914107210 */ /* 0x004fe40007ffe010 */
[C-C-:B------:R-:W-:Y:S02]  /*07d0*/  VIMNMX3 R17, R25.reuse, R17, R20.reuse, PT ;  /* 0x000000111911720f */ /* 0x140fe40003800114 */
[----:B------:R-:W-:Y:S02]  /*07e0*/  VIMNMX3 R28, R25, R28, R20, !PT ;  /* 0x0000001c191c720f */ /* 0x000fe40007800114 */
[----:B------:R-:W-:-:S02]  /*07f0*/  IADD3 R16, PT, PT, R22, R27, R16 ;  /* 0x0000001b16107210 */ /* 0x000fc40007ffe010 */
[C-C-:B------:R-:W-:Y:S02]  /*0800*/  VIMNMX3 R17, R27.reuse, R17, R22.reuse, PT ;  /* 0x000000111b11720f */ /* 0x140fe40003800116 */
[----:B------:R-:W-:Y:S02]  /*0810*/  VIMNMX3 R28, R27, R28, R22, !PT ;  /* 0x0000001c1b1c720f */ /* 0x000fe40007800116 */
[----:B------:R-:W-:Y:S02]  /*0820*/  IADD3 R22, PT, PT, R18, R23, R16 ;  /* 0x0000001712167210 */ /* 0x000fe40007ffe010 */
[----:B------:R-:W-:Y:S01]  /*0830*/  VIMNMX3 R24, R23, R17, R18, PT ;  /* 0x000000111718720f */ /* 0x000fe20003800112 */
[----:B------:R-:W-:Y:S02]  /*0840*/  IMAD.WIDE R16, R15, 0x4, R2 ;  /* 0x000000040f107825 */ /* 0x000fe400078e0202 */
[----:B------:R0:W2:Y:S01]  /*0850*/  LDG.E R15, desc[UR8][R6.64+0xc] ;  /* 0x00000c08060f7981 */ /* 0x0000a2000c1e1900 */
[----:B------:R-:W-:-:S03]  /*0860*/  VIMNMX3 R28, R23, R28, R18, !PT ;  /* 0x0000001c171c720f */ /* 0x000fc60007800112 */
[----:B------:R-:W2:Y:S04]  /*0870*/  LDG.E R23, desc[UR8][R16.64+-0x10] ;  /* 0xfffff00810177981 */ /* 0x000ea8000c1e1900 */
[----:B------:R-:W2:Y:S01]  /*0880*/  LDG.E R20, desc[UR8][R16.64+-0xc] ;  /* 0xfffff40810147981 */ /* 0x000ea2000c1e1900 */
[----:B---3--:R-:W-:-:S03]  /*0890*/  IADD3 R22, PT, PT, R19, R10, R22 ;  /* 0x0000000a13167210 */ /* 0x008fc60007ffe016 */
[----:B------:R-:W3:Y:S01]  /*08a0*/  LDG.E R21, desc[UR8][R16.64+-0x8] ;  /* 0xfffff80810157981 */ /* 0x000ee2000c1e1900 */
[----:B------:R-:W-:-:S03]  /*08b0*/  VIMNMX3 R24, R10, R24, R19, PT ;  /* 0x000000180a18720f */ /* 0x000fc60003800113 */
[----:B------:R-:W3:Y:S01]  /*08c0*/  LDG.E R18, desc[UR8][R16.64+-0x4] ;  /* 0xfffffc0810127981 */ /* 0x000ee2000c1e1900 */
[----:B------:R-:W-:Y:S01]  /*08d0*/  VIMNMX3 R28, R10, R28, R19, !PT ;  /* 0x0000001c0a1c720f */ /* 0x000fe20007800113 */
[----:B------:R-:W-:Y:S02]  /*08e0*/  VIADD R27, R9, 0x38 ;  /* 0x00000038091b7836 */ /* 0x000fe40000000000 */
[----:B------:R-:W3:Y:S04]  /*08f0*/  LDG.E R19, desc[UR8][R16.64] ;  /* 0x0000000810137981 */ /* 0x000ee8000c1e1900 */
[----:B------:R-:W3:Y:S01]  /*0900*/  LDG.E R10, desc[UR8][R16.64+0x4] ;  /* 0x00000408100a7981 */ /* 0x000ee2000c1e1900 */
[----:B0-----:R-:W-:-:S03]  /*0910*/  IMAD.WIDE R6, R27, 0x4, R2 ;  /* 0x000000041b067825 */ /* 0x001fc600078e0202 */
[----:B------:R-:W3:Y:S01]  /*0920*/  LDG.E R12, desc[UR8][R16.64+0x8] ;  /* 0x00000808100c7981 */ /* 0x000ee2000c1e1900 */
[----:B----4-:R-:W-:-:S03]  /*0930*/  IADD3 R22, PT, PT, R8, R11, R22 ;  /* 0x0000000b08167210 */ /* 0x010fc60007ffe016 */
[----:B------:R0:W4:Y:S01]  /*0940*/  LDG.E R25, desc[UR8][R16.64+0xc] ;  /* 0x00000c0810197981 */ /* 0x000122000c1e1900 */
[C-C-:B------:R-:W-:Y:S02]  /*0950*/  VIMNMX3 R24, R11.reuse, R24, R8.reuse, PT ;  /* 0x000000180b18720f */ /* 0x140fe40003800108 */
[----:B------:R-:W-:Y:S02]  /*0960*/  VIMNMX3 R28, R11, R28, R8, !PT ;  /* 0x0000001c0b1c720f */ /* 0x000fe40007800108 */
[----:B------:R-:W4:Y:S04]  /*0970*/  LDG.E R11, desc[UR8][R6.64+-0x10] ;  /* 0xfffff008060b7981 */ /* 0x000f28000c1e1900 */
[----:B------:R-:W4:Y:S01]  /*0980*/  LDG.E R8, desc[UR8][R6.64+-0xc] ;  /* 0xfffff40806087981 */ /* 0x000f22000c1e1900 */
[----:B-----5:R-:W-:-:S02]  /*0990*/  IADD3 R26, PT, PT, R4, R13, R22 ;  /* 0x0000000d041a7210 */ /* 0x020fc40007ffe016 */
[C-C-:B------:R-:W-:Y:S01]  /*09a0*/  VIMNMX3 R24, R13.reuse, R24, R4.reuse, PT ;  /* 0x000000180d18720f */ /* 0x140fe20003800104 */
[----:B------:R-:W5:Y:S01]  /*09b0*/  LDG.E R22, desc[UR8][R6.64+-0x8] ;  /* 0xfffff80806167981 */ /* 0x000f62000c1e1900 */
[----:B------:R-:W-:-:S03]  /*09c0*/  VIMNMX3 R28, R13, R28, R4, !PT ;  /* 0x0000001c0d1c720f */ /* 0x000fc60007800104 */
[----:B------:R-:W5:Y:S01]  /*09d0*/  LDG.E R13, desc[UR8][R6.64+-0x4] ;  /* 0xfffffc08060d7981 */ /* 0x000f62000c1e1900 */
[----:B0-----:R-:W-:Y:S02]  /*09e0*/  IADD3 R16, PT, PT, R5, R14, R26 ;  /* 0x0000000e05107210 */ /* 0x001fe40007ffe01a */
[C-C-:B------:R-:W-:Y:S01]  /*09f0*/  VIMNMX3 R24, R14.reuse, R24, R5.reuse, PT ;  /* 0x000000180e18720f */ /* 0x140fe20003800105 */
[----:B------:R-:W5:Y:S01]  /*0a00*/  LDG.E R17, desc[UR8][R6.64] ;  /* 0x0000000806117981 */ /* 0x000f62000c1e1900 */
[----:B------:R-:W-:-:S03]  /*0a10*/  VIMNMX3 R28, R14, R28, R5, !PT ;  /* 0x0000001c0e1c720f */ /* 0x000fc60007800105 */
[----:B------:R-:W5:Y:S04]  /*0a20*/  LDG.E R14, desc[UR8][R6.64+0x4] ;  /* 0x00000408060e7981 */ /* 0x000f68000c1e1900 */
[----:B------:R-:W5:Y:S04]  /*0a30*/  LDG.E R4, desc[UR8][R6.64+0x8] ;  /* 0x0000080806047981 */ /* 0x000f68000c1e1900 */
[----:B------:R0:W5:Y:S01]  /*0a40*/  LDG.E R5, desc[UR8][R6.64+0xc] ;  /* 0x00000c0806057981 */ /* 0x000162000c1e1900 */
[----:B------:R-:W-:-:S04]  /*0a50*/  UIADD3 UR4, UPT, UPT, UR4, 0x40, URZ ;  /* 0x0000004004047890 */ /* 0x000fc8000fffe0ff */
[----:B------:R-:W-:Y:S01]  /*0a60*/  UISETP.NE.AND UP0, UPT, UR4, 0x100, UPT ;  /* 0x000001000400788c */ /* 0x000fe2000bf05270 */
[----:B------:R-:W-:Y:S01]  /*0a70*/  VIADD R9, R9, 0x40 ;  /* 0x0000004009097836 */ /* 0x000fe20000000000 */
[----:B--2---:R-:W-:Y:S02]  /*0a80*/  IADD3 R16, PT, PT, R15, R0, R16 ;  /* 0x000000000f107210 */ /* 0x004fe40007ffe010 */
[C-C-:B------:R-:W-:Y:S02]  /*0a90*/  VIMNMX3 R24, R0.reuse, R24, R15.reuse, PT ;  /* 0x000000180018720f */ /* 0x140fe4000380010f */
[----:B------:R-:W-:Y:S02]  /*0aa0*/  VIMNMX3 R28, R0, R28, R15, !PT ;  /* 0x0000001c001c720f */ /* 0x000fe4000780010f */
[----:B------:R-:W-:Y:S02]  /*0ab0*/  IADD3 R16, PT, PT, R20, R23, R16 ;  /* 0x0000001714107210 */ /* 0x000fe40007ffe010 */
[----:B------:R-:W-:-:S02]  /*0ac0*/  VIMNMX3 R24, R23, R24, R20, PT ;  /* 0x000000181718720f */ /* 0x000fc40003800114 */
[----:B------:R-:W-:Y:S02]  /*0ad0*/  VIMNMX3 R28, R23, R28, R20, !PT ;  /* 0x0000001c171c720f */ /* 0x000fe40007800114 */
[----:B---3--:R-:W-:Y:S02]  /*0ae0*/  IADD3 R16, PT, PT, R18, R21, R16 ;  /* 0x0000001512107210 */ /* 0x008fe40007ffe010 */
[C-C-:B------:R-:W-:Y:S02]  /*0af0*/  VIMNMX3 R24, R21.reuse, R24, R18.reuse, PT ;  /* 0x000000181518720f */ /* 0x140fe40003800112 */
[----:B------:R-:W-:Y:S02]  /*0b00*/  VIMNMX3 R28, R21, R28, R18, !PT ;  /* 0x0000001c151c720f */ /* 0x000fe40007800112 */
[----:B------:R-:W-:Y:S02]  /*0b10*/  IADD3 R16, PT, PT, R10, R19, R16 ;  /* 0x000000130a107210 */ /* 0x000fe40007ffe010 */
[----:B------:R-:W-:-:S02]  /*0b20*/  VIMNMX3 R24, R19, R24, R10, PT ;  /* 0x000000181318720f */ /* 0x000fc4000380010a */
[----:B------:R-:W-:Y:S02]  /*0b30*/  VIMNMX3 R28, R19, R28, R10, !PT ;  /* 0x0000001c131c720f */ /* 0x000fe4000780010a */
[----:B----4-:R-:W-:Y:S02]  /*0b40*/  IADD3 R0, PT, PT, R25, R12, R16 ;  /* 0x0000000c19007210 */ /* 0x010fe40007ffe010 */
[C-C-:B0-----:R-:W-:Y:S02]  /*0b50*/  VIMNMX3 R6, R12.reuse, R24, R25.reuse, PT ;  /* 0x000000180c06720f */ /* 0x141fe40003800119 */
[----:B------:R-:W-:Y:S02]  /*0b60*/  VIMNMX3 R28, R12, R28, R25, !PT ;  /* 0x0000001c0c1c720f */ /* 0x000fe40007800119 */
[----:B------:R-:W-:Y:S02]  /*0b70*/  IADD3 R0, PT, PT, R8, R11, R0 ;  /* 0x0000000b08007210 */ /* 0x000fe40007ffe000 */
[----:B------:R-:W-:-:S02]  /*0b80*/  VIMNMX3 R6, R11, R6, R8, PT ;  /* 0x000000060b06720f */ /* 0x000fc40003800108 */
[----:B------:R-:W-:Y:S02]  /*0b90*/  VIMNMX3 R8, R11, R28, R8, !PT ;  /* 0x0000001c0b08720f */ /* 0x000fe40007800108 */
[----:B-----5:R-:W-:Y:S02]  /*0ba0*/  IADD3 R0, PT, PT, R13, R22, R0 ;  /* 0x000000160d007210 */ /* 0x020fe40007ffe000 */
[C-C-:B------:R-:W-:Y:S02]  /*0bb0*/  VIMNMX3 R6, R22.reuse, R6, R13.reuse, PT ;  /* 0x000000061606720f */ /* 0x140fe4000380010d */
[----:B------:R-:W-:Y:S02]  /*0bc0*/  VIMNMX3 R8, R22, R8, R13, !PT ;  /* 0x000000081608720f */ /* 0x000fe4000780010d */
[----:B------:R-:W-:Y:S02]  /*0bd0*/  IADD3 R0, PT, PT, R14, R17, R0 ;  /* 0x000000110e007210 */ /* 0x000fe40007ffe000 */
[----:B------:R-:W-:-:S02]  /*0be0*/  VIMNMX3 R6, R17, R6, R14, PT ;  /* 0x000000061106720f */ /* 0x000fc4000380010e */
[----:B------:R-:W-:Y:S02]  /*0bf0*/  VIMNMX3 R8, R17, R8, R14, !PT ;  /* 0x000000081108720f */ /* 0x000fe4000780010e */
[----:B------:R-:W-:Y:S02]  /*0c00*/  IADD3 R23, PT, PT, R5, R4, R0 ;  /* 0x0000000405177210 */ /* 0x000fe40007ffe000 */
[C-C-:B------:R-:W-:Y:S02]  /*0c10*/  VIMNMX3 R18, R4.reuse, R6, R5.reuse, PT ;  /* 0x000000060412720f */ /* 0x140fe40003800105 */
[----:B------:R-:W-:Y:S01]  /*0c20*/  VIMNMX3 R20, R4, R8, R5, !PT ;  /* 0x000000080414720f */ /* 0x000fe20007800105 */
[----:B------:R-:W-:Y:S06]  /*0c30*/  BRA.U UP0, `(.L_x_1) ;  /* 0xfffffff500347547 */ /* 0x000fec000b83ffff */
[----:B------:R-:W0:Y:S01]  /*0c40*/  LDCU.64 UR4, c[0x0][0x388] ;  /* 0x00007100ff0477ac */ /* 0x000e220008000a00 */
[----:B------:R-:W1:Y:S01]  /*0c50*/  LDC.64 R2, c[0x0][0x388] ;  /* 0x0000e200ff027b82 */ /* 0x000e620000000a00 */
[----:B0-----:R-:W-:-:S04]  /*0c60*/  UIADD3 UR4, UP0, UPT, UR4, 0x4, URZ ;  /* 0x0000000404047890 */ /* 0x001fc8000ff1e0ff */
[----:B------:R-:W-:Y:S02]  /*0c70*/  UIADD3.X UR5, UPT, UPT, URZ, UR5, URZ, UP0, !UPT ;  /* 0x00000005ff057290 */ /* 0x000fe400087fe4ff */
[----:B------:R-:W-:Y:S01]  /*0c80*/  IMAD.U32 R4, RZ, RZ, UR4 ;  /* 0x00000004ff047e24 */ /* 0x000fe2000f8e00ff */
[----:B-1----:R-:W-:Y:S03]  /*0c90*/  REDG.E.ADD.STRONG.GPU desc[UR8][R2.64], R23 ;  /* 0x000000170200798e */ /* 0x002fe6000c12e108 */
[----:B------:R-:W-:-:S05]  /*0ca0*/  IMAD.U32 R5, RZ, RZ, UR5 ;  /* 0x00000005ff057e24 */ /* 0x000fca000f8e00ff */
[----:B------:R-:W-:Y:S04]  /*0cb0*/  REDG.E.MAX.S32.STRONG.GPU desc[UR8][R4.64], R20 ;  /* 0x000000140400798e */ /* 0x000fe8000d12e308 */
[----:B------:R-:W-:Y:S01]  /*0cc0*/  REDG.E.MIN.S32.STRONG.GPU desc[UR8][R4.64+0x4], R18 ;  /* 0x000004120400798e */ /* 0x000fe2000c92e308 */
[----:B------:R-:W-:Y:S05]  /*0cd0*/  EXIT ;  /* 0x000000000000794d */ /* 0x000fea0003800000 */
.L_x_2:
        /* <DEDUP_REMOVED lines=10> */
.L_x_6:


//--------------------- .text._Z17kernel_no_atomicsPiS_ --------------------------
	.section	.text._Z17kernel_no_atomicsPiS_,"ax",@progbits
	.align	128
        .global         _Z17kernel_no_atomicsPiS_
        .type           _Z17kernel_no_atomicsPiS_,@function
        .size           _Z17kernel_no_atomicsPiS_,(.L_x_7 - _Z17kernel_no_atomicsPiS_)
        .other          _Z17kernel_no_atomicsPiS_,@"STO_CUDA_ENTRY STV_DEFAULT"
_Z17kernel_no_atomicsPiS_:
.text._Z17kernel_no_atomicsPiS_:
[----:B------:R-:W-:Y:S01]  /*0000*/  LDC R1, c[0x0][0x37c] ;  /* 0x0000df00ff017b82 */ /* 0x000fe20000000800 */
[----:B------:R-:W0:Y:S07]  /*0010*/  S2R R0, SR_TID.X ;  /* 0x0000000000007919 */ /* 0x000e2e0000002100 */
[----:B------:R-:W0:Y:S02]  /*0020*/  S2UR UR4, SR_CTAID.X ;  /* 0x00000000000479c3 */ /* 0x000e240000002500 */
[----:B0-----:R-:W-:-:S13]  /*0030*/  LOP3.LUT P0, RZ, R0, UR4, RZ, 0xfc, !PT ;  /* 0x0000000400ff7c12 */ /* 0x001fda000f80fcff */
[----:B------:R-:W-:Y:S05]  /*0040*/  @P0 EXIT ;  /* 0x000000000000094d */ /* 0x000fea0003800000 */
[----:B------:R-:W0:Y:S01]  /*0050*/  LDC.64 R2, c[0x0][0x388] ;  /* 0x0000e200ff027b82 */ /* 0x000e220000000a00 */
[----:B------:R-:W0:Y:S01]  /*0060*/  LDCU.64 UR6, c[0x0][0x358] ;  /* 0x00006b00ff0677ac */ /* 0x000e220008000a00 */
[----:B------:R-:W1:Y:S01]  /*0070*/  LDCU.64 UR4, c[0x0][0x380] ;  /* 0x00007000ff0477ac */ /* 0x000e620008000a00 */
[----:B0-----:R0:W5:Y:S04]  /*0080*/  LDG.E R7, desc[UR6][R2.64] ;  /* 0x0000000602077981 */ /* 0x001168000c1e1900 */
[----:B------:R0:W5:Y:S04]  /*0090*/  LDG.E R9, desc[UR6][R2.64+0x4] ;  /* 0x0000040602097981 */ /* 0x000168000c1e1900 */
[----:B------:R0:W5:Y:S01]  /*00a0*/  LDG.E R11, desc[UR6][R2.64+0x8] ;  /* 0x00000806020b7981 */ /* 0x000162000c1e1900 */
[----:B-1----:R-:W-:-:S04]  /*00b0*/  UIADD3 UR4, UP0, UPT, UR4, 0x10, URZ ;  /* 0x0000001004047890 */ /* 0x002fc8000ff1e0ff */
[----:B------:R-:W-:Y:S02]  /*00c0*/  UIADD3.X UR5, UPT, UPT, URZ, UR5, URZ, UP0, !UPT ;  /* 0x00000005ff057290 */ /* 0x000fe400087fe4ff */
[----:B------:R-:W-:Y:S01]  /*00d0*/  IMAD.U32 R0, RZ, RZ, UR4 ;  /* 0x00000004ff007e24 */ /* 0x000fe2000f8e00ff */
[----:B------:R-:W-:-:S03]  /*00e0*/  UMOV UR4, URZ ;  /* 0x000000ff00047c82 */ /* 0x000fc60008000000 */
[----:B0-----:R-:W-:-:S07]  /*00f0*/  IMAD.U32 R13, RZ, RZ, UR5 ;  /* 0x00000005ff0d7e24 */ /* 0x001fce000f8e00ff */
.L_x_3:
[----:B------:R-:W-:Y:S02]  /*0100*/  IMAD.MOV.U32 R4, RZ, RZ, R0 ;  /* 0x000000ffff047224 */ /* 0x000fe400078e0000 */
[----:B------:R-:W-:-:S05]  /*0110*/  IMAD.MOV.U32 R5, RZ, RZ, R13 ;  /* 0x000000ffff057224 */ /* 0x000fca00078e000d */
[----:B------:R-:W2:Y:S02]  /*0120*/  LDG.E R0, desc[UR6][R4.64+-0x10] ;  /* 0xfffff00604007981 */ /* 0x000ea4000c1e1900 */
[----:B--2-45:R-:W-:-:S05]  /*0130*/  IMAD.IADD R7, R0, 0x1, R7 ;  /* 0x0000000100077824 */ /* 0x034fca00078e0207 */
[----:B------:R0:W-:Y:S04]  /*0140*/  STG.E desc[UR6][R2.64], R7 ;  /* 0x0000000702007986 */ /* 0x0001e8000c101906 */
[----:B------:R-:W2:Y:S02]  /*0150*/  LDG.E R0, desc[UR6][R4.64+-0x10] ;  /* 0xfffff00604007981 */ /* 0x000ea4000c1e1900 */
[----:B--2---:R-:W-:-:S05]  /*0160*/  VIMNMX R9, PT, PT, R0, R9, !PT ;  /* 0x0000000900097248 */ /* 0x004fca0007fe0100 */
[----:B------:R1:W-:Y:S04]  /*0170*/  STG.E desc[UR6][R2.64+0x4], R9 ;  /* 0x0000040902007986 */ /* 0x0003e8000c101906 */
[----:B------:R-:W2:Y:S02]  /*0180*/  LDG.E R0, desc[UR6][R4.64+-0x10] ;  /* 0xfffff00604007981 */ /* 0x000ea4000c1e1900 */
[----:B--2---:R-:W-:-:S05]  /*0190*/  VIMNMX R11, PT, PT, R0, R11, PT ;  /* 0x0000000b000b7248 */ /* 0x004fca0003fe0100 */
[----:B------:R2:W-:Y:S04]  /*01a0*/  STG.E desc[UR6][R2.64+0x8], R11 ;  /* 0x0000080b02007986 */ /* 0x0005e8000c101906 */
[----:B------:R-:W3:Y:S02]  /*01b0*/  LDG.E R0, desc[UR6][R4.64+-0xc] ;  /* 0xfffff40604007981 */ /* 0x000ee4000c1e1900 */
[----:B---3--:R-:W-:-:S05]  /*01c0*/  IMAD.IADD R13, R7, 0x1, R0 ;  /* 0x00000001070d7824 */ /* 0x008fca00078e0200 */
[----:B------:R3:W-:Y:S04]  /*01d0*/  STG.E desc[UR6][R2.64], R13 ;  /* 0x0000000d02007986 */ /* 0x0007e8000c101906 */
[----:B------:R-:W0:Y:S02]  /*01e0*/  LDG.E R0, desc[UR6][R4.64+-0xc] ;  /* 0xfffff40604007981 */ /* 0x000e24000c1e1900 */
[----:B0-----:R-:W-:-:S05]  /*01f0*/  VIMNMX R7, PT, PT, R9, R0, !PT ;  /* 0x0000000009077248 */ /* 0x001fca0007fe0100 */
[----:B------:R0:W-:Y:S04]  /*0200*/  STG.E desc[UR6][R2.64+0x4], R7 ;  /* 0x0000040702007986 */ /* 0x0001e8000c101906 */
[----:B------:R-:W1:Y:S02]  /*0210*/  LDG.E R0, desc[UR6][R4.64+-0xc] ;  /* 0xfffff40604007981 */ /* 0x000e64000c1e1900 */
[----:B-1----:R-:W-:-:S05]  /*0220*/  VIMNMX R9, PT, PT, R11, R0, PT ;  /* 0x000000000b097248 */ /* 0x002fca0003fe0100 */
[----:B------:R1:W-:Y:S04]  /*0230*/  STG.E desc[UR6][R2.64+0x8], R9 ;  /* 0x0000080902007986 */ /* 0x0003e8000c101906 */
[----:B------:R-:W2:Y:S02]  /*0240*/  LDG.E R0, desc[UR6][R4.64+-0x8] ;  /* 0xfffff80604007981 */ /* 0x000ea4000c1e1900 */
[----:B--2---:R-:W-:-:S05]  /*0250*/  IMAD.IADD R11, R13, 0x1, R0 ;  /* 0x000000010d0b7824 */ /* 0x004fca00078e0200 */
[----:B------:R2:W-:Y:S04]  /*0260*/  STG.E desc[UR6][R2.64], R11 ;  /* 0x0000000b02007986 */ /* 0x0005e8000c101906 */
[----:B------:R-:W3:Y:S02]  /*0270*/  LDG.E R0, desc[UR6][R4.64+-0x8] ;  /* 0xfffff80604007981 */ /* 0x000ee4000c1e1900 */
[----:B---3--:R-:W-:-:S05]  /*0280*/  VIMNMX R13, PT, PT, R7, R0, !PT ;  /* 0x00000000070d7248 */ /* 0x008fca0007fe0100 */
[----:B------:R3:W-:Y:S04]  /*0290*/  STG.E desc[UR6][R2.64+0x4], R13 ;  /* 0x0000040d02007986 */ /* 0x0007e8000c101906 */
[----:B------:R-:W0:Y:S02]  /*02a0*/  LDG.E R0, desc[UR6][R4.64+-0x8] ;  /* 0xfffff80604007981 */ /* 0x000e24000c1e1900 */
[----:B0-----:R-:W-:-:S05]  /*02b0*/  VIMNMX R7, PT, PT, R9, R0, PT ;  /* 0x0000000009077248 */ /* 0x001fca0003fe0100 */
[----:B------:R0:W-:Y:S04]  /*02c0*/  STG.E desc[UR6][R2.64+0x8], R7 ;  /* 0x0000080702007986 */ /* 0x0001e8000c101906 */
[----:B------:R-:W1:Y:S02]  /*02d0*/  LDG.E R0, desc[UR6][R4.64+-0x4] ;  /* 0xfffffc0604007981 */ /* 0x000e64000c1e1900 */
[----:B-1----:R-:W-:-:S05]  /*02e0*/  IMAD.IADD R9, R11, 0x1, R0 ;  /* 0x000000010b097824 */ /* 0x002fca00078e0200 */
[----:B------:R1:W-:Y:S04]  /*02f0*/  STG.E desc[UR6][R2.64], R9 ;  /* 0x0000000902007986 */ /* 0x0003e8000c101906 */
[----:B------:R-:W2:Y:S02]  /*0300*/  LDG.E R0, desc[UR6][R4.64+-0x4] ;  /* 0xfffffc0604007981 */ /* 0x000ea4000c1e1900 */
[----:B--2---:R-:W-:-:S05]  /*0310*/  VIMNMX R11, PT, PT, R13, R0, !PT ;  /* 0x000000000d0b7248 */ /* 0x004fca0007fe0100 */
[----:B------:R2:W-:Y:S04]  /*0320*/  STG.E desc[UR6][R2.64+0x4], R11 ;  /* 0x0000040b02007986 */ /* 0x0005e8000c101906 */
[----:B------:R-:W3:Y:S02]  /*0330*/  LDG.E R0, desc[UR6][R4.64+-0x4] ;  /* 0xfffffc0604007981 */ /* 0x000ee4000c1e1900 */
[----:B---3--:R-:W-:-:S05]  /*0340*/  VIMNMX R13, PT, PT, R7, R0, PT ;  /* 0x00000000070d7248 */ /* 0x008fca0003fe0100 */
[----:B------:R3:W-:Y:S04]  /*0350*/  STG.E desc[UR6][R2.64+0x8], R13 ;  /* 0x0000080d02007986 */ /* 0x0007e8000c101906 */
[----:B------:R-:W0:Y:S02]  /*0360*/  LDG.E R0, desc[UR6][R4.64] ;  /* 0x0000000604007981 */ /* 0x000e24000c1e1900 */
[----:B0-----:R-:W-:-:S05]  /*0370*/  IMAD.IADD R7, R9, 0x1, R0 ;  /* 0x0000000109077824 */ /* 0x001fca00078e0200 */
[----:B------:R0:W-:Y:S04]  /*0380*/  STG.E desc[UR6][R2.64], R7 ;  /* 0x0000000702007986 */ /* 0x0001e8000c101906 */
[----:B------:R-:W1:Y:S02]  /*0390*/  LDG.E R0, desc[UR6][R4.64] ;  /* 0x0000000604007981 */ /* 0x000e64000c1e1900 */
[----:B-1----:R-:W-:-:S05]  /*03a0*/  VIMNMX R9, PT, PT, R11, R0, !PT ;  /* 0x000000000b097248 */ /* 0x002fca0007fe0100 */
        /* <DEDUP_REMOVED lines=19> */
[----:B------:R-:W4:Y:S02]  /*04e0*/  LDG.E R0, desc[UR6][R4.64+0x8] ;  /* 0x0000080604007981 */ /* 0x000f24000c1e1900 */
[----:B----4-:R-:W-:-:S05]  /*04f0*/  VIMNMX R15, PT, PT, R9, R0, PT ;  /* 0x00000000090f7248 */ /* 0x010fca0003fe0100 */
[----:B------:R4:W-:Y:S04]  /*0500*/  STG.E desc[UR6][R2.64+0x8], R15 ;  /* 0x0000080f02007986 */ /* 0x0009e8000c101906 */
[----:B------:R-:W0:Y:S02]  /*0510*/  LDG.E R0, desc[UR6][R4.64+0xc] ;  /* 0x00000c0604007981 */ /* 0x000e24000c1e1900 */
[----:B0-----:R-:W-:-:S05]  /*0520*/  IMAD.IADD R7, R11, 0x1, R0 ;  /* 0x000000010b077824 */ /* 0x001fca00078e0200 */
[----:B------:R4:W-:Y:S04]  /*0530*/  STG.E desc[UR6][R2.64], R7 ;  /* 0x0000000702007986 */ /* 0x0009e8000c101906 */
[----:B------:R-:W1:Y:S02]  /*0540*/  LDG.E R0, desc[UR6][R4.64+0xc] ;  /* 0x00000c0604007981 */ /* 0x000e64000c1e1900 */
[----:B-1----:R-:W-:-:S05]  /*0550*/  VIMNMX R9, PT, PT, R13, R0, !PT ;  /* 0x000000000d097248 */ /* 0x002fca0007fe0100 */
[----:B------:R4:W-:Y:S04]  /*0560*/  STG.E desc[UR6][R2.64+0x4], R9 ;  /* 0x0000040902007986 */ /* 0x0009e8000c101906 */
[----:B------:R-:W2:Y:S01]  /*0570*/  LDG.E R0, desc[UR6][R4.64+0xc] ;  /* 0x00000c0604007981 */ /* 0x000ea2000c1e1900 */
[----:B------:R-:W-:-:S04]  /*0580*/  UIADD3 UR4, UPT, UPT, UR4, 0x8, URZ ;  /* 0x0000000804047890 */ /* 0x000fc8000fffe0ff */
[----:B------:R-:W-:Y:S01]  /*0590*/  UISETP.NE.AND UP0, UPT, UR4, 0x100000, UPT ;  /* 0x001000000400788c */ /* 0x000fe2000bf05270 */
[----:B--2---:R-:W-:Y:S02]  /*05a0*/  VIMNMX R11, PT, PT, R15, R0, PT ;  /* 0x000000000f0b7248 */ /* 0x004fe40003fe0100 */
[----:B------:R-:W-:-:S03]  /*05b0*/  IADD3 R0, P0, PT, R4, 0x20, RZ ;  /* 0x0000002004007810 */ /* 0x000fc60007f1e0ff */
[----:B------:R4:W-:Y:S02]  /*05c0*/  STG.E desc[UR6][R2.64+0x8], R11 ;  /* 0x0000080b02007986 */ /* 0x0009e4000c101906 */
[----:B---3--:R-:W-:Y:S01]  /*05d0*/  IMAD.X R13, RZ, RZ, R5, P0 ;  /* 0x000000ffff0d7224 */ /* 0x008fe200000e0605 */
[----:B------:R-:W-:Y:S07]  /*05e0*/  BRA.U UP0, `(.L_x_3) ;  /* 0xfffffff900c47547 */ /* 0x000fee000b83ffff */
[----:B------:R-:W-:Y:S05]  /*05f0*/  EXIT ;  /* 0x000000000000794d */ /* 0x000fea0003800000 */
.L_x_4:
        /* <DEDUP_REMOVED lines=16> */
.L_x_7:


//--------------------- .nv.shared.reserved.0     --------------------------
	.section	.nv.shared.reserved.0,"aw",@nobits
	.weak		__nv_reservedSMEM_offset_0_alias
	.size		__nv_reservedSMEM_offset_0_alias, 0, 64
	.other		__nv_reservedSMEM_offset_0_alias,@"STO_CUDA_RESERVED_SHARED STV_DEFAULT"
__nv_reservedSMEM_offset_0_alias:
	.zero		0
	.zero		64


//--------------------- .nv.constant0._Z19kernel_full_atomicsPiS_ --------------------------
	.section	.nv.constant0._Z19kernel_full_atomicsPiS_,"a",@progbits
	.sectionflags	@""
	.align	4
.nv.constant0._Z19kernel_full_atomicsPiS_:
	.zero		912


//--------------------- .nv.constant0._Z22kernel_partial_atomicsPiS_ --------------------------
	.section	.nv.constant0._Z22kernel_partial_atomicsPiS_,"a",@progbits
	.sectionflags	@""
	.align	4
.nv.constant0._Z22kernel_partial_atomicsPiS_:
	.zero		912


//--------------------- .nv.constant0._Z17kernel_no_atomicsPiS_ --------------------------
	.section	.nv.constant0._Z17kernel_no_atomicsPiS_,"a",@progbits
	.sectionflags	@""
	.align	4
.nv.constant0._Z17kernel_no_atomicsPiS_:
	.zero		912


//--------------------- SYMBOLS --------------------------

	.type		.nv.reservedSmem.offset0,@object
	.size		.nv.reservedSmem.offset0,0x4
